//
// Generated by NVIDIA NVVM Compiler
//
// Compiler Build ID: CL-36424714
// Cuda compilation tools, release 13.0, V13.0.88
// Based on NVVM 20.0.0
//

.version 9.0
.target sm_100
.address_size 64

	// .globl	_Z15find_min_kernelPfPiii

.visible .entry _Z15find_min_kernelPfPiii(
	.param .u64 .ptr .align 1 _Z15find_min_kernelPfPiii_param_0,
	.param .u64 .ptr .align 1 _Z15find_min_kernelPfPiii_param_1,
	.param .u32 _Z15find_min_kernelPfPiii_param_2,
	.param .u32 _Z15find_min_kernelPfPiii_param_3
)
{
	.reg .pred 	%p<3>;
	.reg .b32 	%r<11>;
	.reg .b32 	%f<3>;
	.reg .b64 	%rd<9>;

	ld.param.u64 	%rd2, [_Z15find_min_kernelPfPiii_param_0];
	ld.param.u64 	%rd3, [_Z15find_min_kernelPfPiii_param_1];
	ld.param.u32 	%r3, [_Z15find_min_kernelPfPiii_param_2];
	ld.param.u32 	%r4, [_Z15find_min_kernelPfPiii_param_3];
	cvta.to.global.u64 	%rd1, %rd3;
	mov.u32 	%r5, %ctaid.x;
	mov.u32 	%r6, %ntid.x;
	mov.u32 	%r7, %tid.x;
	mad.lo.s32 	%r1, %r5, %r6, %r7;
	sub.s32 	%r8, %r4, %r3;
	setp.ge.s32 	%p1, %r1, %r8;
	@%p1 bra 	$L__BB0_3;
	cvta.to.global.u64 	%rd4, %rd2;
	add.s32 	%r2, %r3, %r1;
	mul.wide.s32 	%rd5, %r2, 4;
	add.s64 	%rd6, %rd4, %rd5;
	ld.global.f32 	%f1, [%rd6];
	ld.global.u32 	%r9, [%rd1];
	mul.wide.s32 	%rd7, %r9, 4;
	add.s64 	%rd8, %rd4, %rd7;
	ld.global.f32 	%f2, [%rd8];
	setp.geu.f32 	%p2, %f1, %f2;
	@%p2 bra 	$L__BB0_3;
	atom.global.min.s32 	%r10, [%rd1], %r2;
$L__BB0_3:
	ret;

}


// ===== COMPILED SASS (sm_100) =====

	.target	sm_100

	.elftype	@"ET_EXEC"


//--------------------- .note.nv.tkinfo           --------------------------
	.section	.note.nv.tkinfo,"",@"SHT_NOTE"
	.sectionflags	@"SHF_NOTE_NV_TKINFO"
	.tkinfo
        /*0018*/ 	.word	0x00000002
        /*0030*/ 	.string	""
        /*0030*/ 	.string	"ptxas"
        /*0030*/ 	.string	"Cuda compilation tools, release 13.0, V13.0.88"
        /*0030*/ 	.string	"Build cuda_13.0.r13.0/compiler.36424714_0"
        /*0030*/ 	.string	"-arch sm_100 -m 64 "



//--------------------- .note.nv.cuinfo           --------------------------
	.section	.note.nv.cuinfo,"",@"SHT_NOTE"
	.sectionflags	@"SHF_NOTE_NV_CUINFO"
        /*0018*/ 	.short	0x0002
        /*001a*/ 	.short	0x0064
        /*001c*/ 	.short	0x0082
	.zero		2


//--------------------- .nv.info                  --------------------------
	.section	.nv.info,"",@"SHT_CUDA_INFO"
	.align	4


	//----- nvinfo : EIATTR_REGCOUNT
	.align		4
        /*0000*/ 	.byte	0x04, 0x2f
        /*0002*/ 	.short	(.L_1 - .L_0)
	.align		4
.L_0:
        /*0004*/ 	.word	index@(_Z15find_min_kernelPfPiii)
        /*0008*/ 	.word	0x0000000e


	//----- nvinfo : EIATTR_FRAME_SIZE
	.align		4
.L_1:
        /*000c*/ 	.byte	0x04, 0x11
        /*000e*/ 	.short	(.L_3 - .L_2)
	.align		4
.L_2:
        /*0010*/ 	.word	index@(_Z15find_min_kernelPfPiii)
        /*0014*/ 	.word	0x00000000


	//----- nvinfo : EIATTR_MIN_STACK_SIZE
	.align		4
.L_3:
        /*0018*/ 	.byte	0x04, 0x12
        /*001a*/ 	.short	(.L_5 - .L_4)
	.align		4
.L_4:
        /*001c*/ 	.word	index@(_Z15find_min_kernelPfPiii)
        /*0020*/ 	.word	0x00000000
.L_5:


//--------------------- .nv.compat                --------------------------
	.section	.nv.compat,"",@"SHT_CUDA_COMPAT_INFO"
	.align	4
        /*0000*/ 	.byte	0x02, 0x09, 0x00, 0x00, 0x02, 0x02, 0x01, 0x00, 0x02, 0x05, 0x05, 0x00, 0x03, 0x07, 0x01, 0x01
        /*0010*/ 	.byte	0x02, 0x03, 0x00, 0x00, 0x02, 0x06, 0x01, 0x00, 0x04, 0x0b, 0x08, 0x00, 0x09, 0x00, 0x00, 0x00
        /*0020*/ 	.byte	0x00, 0x00, 0x00, 0x00


//--------------------- .nv.info._Z15find_min_kernelPfPiii --------------------------
	.section	.nv.info._Z15find_min_kernelPfPiii,"",@"SHT_CUDA_INFO"
	.sectionflags	@""
	.align	4


	//----- nvinfo : EIATTR_CUDA_API_VERSION
	.align		4
        /*0000*/ 	.byte	0x04, 0x37
        /*0002*/ 	.short	(.L_7 - .L_6)
.L_6:
        /*0004*/ 	.word	0x00000082


	//----- nvinfo : EIATTR_KPARAM_INFO
	.align		4
.L_7:
        /*0008*/ 	.byte	0x04, 0x17
        /*000a*/ 	.short	(.L_9 - .L_8)
.L_8:
        /*000c*/ 	.word	0x00000000
        /*0010*/ 	.short	0x0003
        /*0012*/ 	.short	0x0014
        /*0014*/ 	.byte	0x00, 0xf0, 0x11, 0x00


	//----- nvinfo : EIATTR_KPARAM_INFO
	.align		4
.L_9:
        /*0018*/ 	.byte	0x04, 0x17
        /*001a*/ 	.short	(.L_11 - .L_10)
.L_10:
        /*001c*/ 	.word	0x00000000
        /*0020*/ 	.short	0x0002
        /*0022*/ 	.short	0x0010
        /*0024*/ 	.byte	0x00, 0xf0, 0x11, 0x00


	//----- nvinfo : EIATTR_KPARAM_INFO
	.align		4
.L_11:
        /*0028*/ 	.byte	0x04, 0x17
        /*002a*/ 	.short	(.L_13 - .L_12)
.L_12:
        /*002c*/ 	.word	0x00000000
        /*0030*/ 	.short	0x0001
        /*0032*/ 	.short	0x0008
        /*0034*/ 	.byte	0x00, 0xf5, 0x21, 0x00


	//----- nvinfo : EIATTR_KPARAM_INFO
	.align		4
.L_13:
        /*0038*/ 	.byte	0x04, 0x17
        /*003a*/ 	.short	(.L_15 - .L_14)
.L_14:
        /*003c*/ 	.word	0x00000000
        /*0040*/ 	.short	0x0000
        /*0042*/ 	.short	0x0000
        /*0044*/ 	.byte	0x00, 0xf5, 0x21, 0x00


	//----- nvinfo : EIATTR_SPARSE_MMA_MASK
	.align		4
.L_15:
        /*0048*/ 	.byte	0x03, 0x50
        /*004a*/ 	.short	0x0000


	//----- nvinfo : EIATTR_MAXREG_COUNT
	.align		4
        /*004c*/ 	.byte	0x03, 0x1b
        /*004e*/ 	.short	0x00ff


	//----- nvinfo : EIATTR_MERCURY_ISA_VERSION
	.align		4
        /*0050*/ 	.byte	0x03, 0x5f
        /*0052*/ 	.short	0x0101


	//----- nvinfo : EIATTR_INT_WARP_WIDE_INSTR_OFFSETS
	.align		4
        /*0054*/ 	.byte	0x04, 0x31
        /*0056*/ 	.short	(.L_17 - .L_16)


	//   ....[0]....
.L_16:
        /*0058*/ 	.word	0x00000150


	//   ....[1]....
        /*005c*/ 	.word	0x00000160


	//----- nvinfo : EIATTR_VRC_CTA_INIT_COUNT
	.align		4
.L_17:
        /*0060*/ 	.byte	0x02, 0x4a
	.zero		1
	.zero		1


	//----- nvinfo : EIATTR_EXIT_INSTR_OFFSETS
	.align		4
        /*0064*/ 	.byte	0x04, 0x1c
        /*0066*/ 	.short	(.L_19 - .L_18)


	//   ....[0]....
.L_18:
        /*0068*/ 	.word	0x00000080


	//   ....[1]....
        /*006c*/ 	.word	0x00000130


	//   ....[2]....
        /*0070*/ 	.word	0x000001b0


	//----- nvinfo : EIATTR_CBANK_PARAM_SIZE
	.align		4
.L_19:
        /*0074*/ 	.byte	0x03, 0x19
        /*0076*/ 	.short	0x0018


	//----- nvinfo : EIATTR_PARAM_CBANK
	.align		4
        /*0078*/ 	.byte	0x04, 0x0a
        /*007a*/ 	.short	(.L_21 - .L_20)
	.align		4
.L_20:
        /*007c*/ 	.word	index@(.nv.constant0._Z15find_min_kernelPfPiii)
        /*0080*/ 	.short	0x0380
        /*0082*/ 	.short	0x0018


	//----- nvinfo : EIATTR_SW_WAR
	.align		4
.L_21:
        /*0084*/ 	.byte	0x04, 0x36
        /*0086*/ 	.short	(.L_23 - .L_22)
.L_22:
        /*0088*/ 	.word	0x00000008
.L_23:


//--------------------- .nv.callgraph             --------------------------
	.section	.nv.callgraph,"",@"SHT_CUDA_CALLGRAPH"
	.align	4
	.sectionentsize	8
	.align		4
        /*0000*/ 	.word	0x00000000
	.align		4
        /*0004*/ 	.word	0xffffffff
	.align		4
        /*0008*/ 	.word	0x00000000
	.align		4
        /*000c*/ 	.word	0xfffffffe
	.align		4
        /*0010*/ 	.word	0x00000000
	.align		4
        /*0014*/ 	.word	0xfffffffd
	.align		4
        /*0018*/ 	.word	0x00000000
	.align		4
        /*001c*/ 	.word	0xfffffffc


//--------------------- .text._Z15find_min_kernelPfPiii --------------------------
	.section	.text._Z15find_min_kernelPfPiii,"ax",@progbits
	.align	128
        .global         _Z15find_min_kernelPfPiii
        .type           _Z15find_min_kernelPfPiii,@function
        .size           _Z15find_min_kernelPfPiii,(.L_x_1 - _Z15find_min_kernelPfPiii)
        .other          _Z15find_min_kernelPfPiii,@"STO_CUDA_ENTRY STV_DEFAULT"
_Z15find_min_kernelPfPiii:
.text._Z15find_min_kernelPfPiii:
[----:B------:R-:W-:Y:S01]  /*0000*/  LDC R1, c[0x0][0x37c] ;  /* 0x0000df00ff017b82 */ /* 0x000fe20000000800 */
[----:B------:R-:W0:Y:S07]  /*0010*/  S2R R3, SR_TID.X ;  /* 0x0000000000037919 */ /* 0x000e2e0000002100 */
[----:B------:R-:W0:Y:S01]  /*0020*/  S2UR UR5, SR_CTAID.X ;  /* 0x00000000000579c3 */ /* 0x000e220000002500 */
[----:B------:R-:W1:Y:S07]  /*0030*/  LDCU.64 UR8, c[0x0][0x390] ;  /* 0x00007200ff0877ac */ /* 0x000e6e0008000a00 */
[----:B------:R-:W0:Y:S01]  /*0040*/  LDC R0, c[0x0][0x360] ;  /* 0x0000d800ff007b82 */ /* 0x000e220000000800 */
[----:B-1----:R-:W-:Y:S01]  /*0050*/  UIADD3 UR4, UPT, UPT, UR9, -UR8, URZ ;  /* 0x8000000809047290 */ /* 0x002fe2000fffe0ff */
[----:B0-----:R-:W-:-:S05]  /*0060*/  IMAD R0, R0, UR5, R3 ;  /* 0x0000000500007c24 */ /* 0x001fca000f8e0203 */
[----:B------:R-:W-:-:S13]  /*0070*/  ISETP.GE.AND P0, PT, R0, UR4, PT ;  /* 0x0000000400007c0c */ /* 0x000fda000bf06270 */
[----:B------:R-:W-:Y:S05]  /*0080*/  @P0 EXIT ;  /* 0x000000000000094d */ /* 0x000fea0003800000 */
[----:B------:R-:W0:Y:S01]  /*0090*/  LDC.64 R4, c[0x0][0x388] ;  /* 0x0000e200ff047b82 */ /* 0x000e220000000a00 */
[----:B------:R-:W0:Y:S07]  /*00a0*/  LDCU.64 UR6, c[0x0][0x358] ;  /* 0x00006b00ff0677ac */ /* 0x000e2e0008000a00 */
[----:B------:R-:W1:Y:S01]  /*00b0*/  LDC.64 R6, c[0x0][0x380] ;  /* 0x0000e000ff067b82 */ /* 0x000e620000000a00 */
[----:B0-----:R-:W2:Y:S01]  /*00c0*/  LDG.E R11, desc[UR6][R4.64] ;  /* 0x00000006040b7981 */ /* 0x001ea2000c1e1900 */
[----:B------:R-:W-:-:S04]  /*00d0*/  VIADD R9, R0, UR8 ;  /* 0x0000000800097c36 */ /* 0x000fc80008000000 */
[----:B-1----:R-:W-:-:S06]  /*00e0*/  IMAD.WIDE R2, R9, 0x4, R6 ;  /* 0x0000000409027825 */ /* 0x002fcc00078e0206 */
[----:B------:R-:W3:Y:S01]  /*00f0*/  LDG.E R2, desc[UR6][R2.64] ;  /* 0x0000000602027981 */ /* 0x000ee2000c1e1900 */
[----:B--2---:R-:W-:-:S06]  /*0100*/  IMAD.WIDE R6, R11, 0x4, R6 ;  /* 0x000000040b067825 */ /* 0x004fcc00078e0206 */
[----:B------:R-:W3:Y:S02]  /*0110*/  LDG.E R7, desc[UR6][R6.64] ;  /* 0x0000000606077981 */ /* 0x000ee4000c1e1900 */
[----:B---3--:R-:W-:-:S13]  /*0120*/  FSETP.GEU.AND P0, PT, R2, R7, PT ;  /* 0x000000070200720b */ /* 0x008fda0003f0e000 */
[----:B------:R-:W-:Y:S05]  /*0130*/  @P0 EXIT ;  /* 0x000000000000094d */ /* 0x000fea0003800000 */
[----:B------:R-:W0:Y:S01]  /*0140*/  S2R R0, SR_LANEID ;  /* 0x0000000000007919 */ /* 0x000e220000000000 */
[----:B------:R-:W-:Y:S01]  /*0150*/  VOTEU.ANY UR4, UPT, PT ;  /* 0x0000000000047886 */ /* 0x000fe200038e0100 */
[----:B------:R-:W-:Y:S01]  /*0160*/  CREDUX.MIN.S32 UR5, R9 ;  /* 0x00000000090572cc */ /* 0x000fe20000008200 */
[----:B------:R-:W-:-:S12]  /*0170*/  UFLO.U32 UR4, UR4 ;  /* 0x00000004000472bd */ /* 0x000fd800080e0000 */
[----:B------:R-:W-:Y:S02]  /*0180*/  MOV R3, UR5 ;  /* 0x0000000500037c02 */ /* 0x000fe40008000f00 */
[----:B0-----:R-:W-:-:S13]  /*0190*/  ISETP.EQ.U32.AND P0, PT, R0, UR4, PT ;  /* 0x0000000400007c0c */ /* 0x001fda000bf02070 */
[----:B------:R-:W-:Y:S01]  /*01a0*/  @P0 REDG.E.MIN.S32.STRONG.GPU desc[UR6][R4.64], R3 ;  /* 0x000000030400098e */ /* 0x000fe2000c92e306 */
[----:B------:R-:W-:Y:S05]  /*01b0*/  EXIT ;  /* 0x000000000000794d */ /* 0x000fea0003800000 */
.L_x_0:
[----:B------:R-:W-:-:S00]  /*01c0*/  BRA `(.L_x_0) ;  /* 0xfffffffc00fc7947 */ /* 0x000fc0000383ffff */
[----:B------:R-:W-:-:S00]  /*01d0*/  NOP ;  /* 0x0000000000007918 */ /* 0x000fc00000000000 */
        /* <DEDUP_REMOVED lines=10> */
.L_x_1:


//--------------------- .nv.shared.reserved.0     --------------------------
	.section	.nv.shared.reserved.0,"aw",@nobits
	.weak		__nv_reservedSMEM_offset_0_alias
	.size		__nv_reservedSMEM_offset_0_alias, 0, 64
	.other		__nv_reservedSMEM_offset_0_alias,@"STO_CUDA_RESERVED_SHARED STV_DEFAULT"
__nv_reservedSMEM_offset_0_alias:
	.zero		0
	.zero		64


//--------------------- .nv.constant0._Z15find_min_kernelPfPiii --------------------------
	.section	.nv.constant0._Z15find_min_kernelPfPiii,"a",@progbits
	.sectionflags	@""
	.align	4
.nv.constant0._Z15find_min_kernelPfPiii:
	.zero		920


//--------------------- SYMBOLS --------------------------

	.type		.nv.reservedSmem.offset0,@object
	.size		.nv.reservedSmem.offset0,0x4
